	.headerflags	@"EF_CUDA_TEXMODE_UNIFIED EF_CUDA_64BIT_ADDRESS EF_CUDA_ACCELERATORS EF_CUDA_SM90 EF_CUDA_VIRTUAL_SM(EF_CUDA_SM90)"
	.elftype	@"ET_EXEC"


//--------------------- .nv.info                  --------------------------
	.section	.nv.info,"",@"SHT_CUDA_INFO"
	.align	4


	//----- nvinfo : EIATTR_REGCOUNT
	.align		4
        /*0000*/ 	.byte	0x04, 0x2f
        /*0002*/ 	.short	(.L_1 - .L_0)
	.align		4
.L_0:
        /*0004*/ 	.word	index@(triton_poi_fused__native_batch_norm_legit_no_training_convolution_relu_17)
        /*0008*/ 	.word	0x0000001e


	//----- nvinfo : EIATTR_MIN_STACK_SIZE
	.align		4
.L_1:
        /*000c*/ 	.byte	0x04, 0x12
        /*000e*/ 	.short	(.L_3 - .L_2)
	.align		4
.L_2:
        /*0010*/ 	.word	index@(triton_poi_fused__native_batch_norm_legit_no_training_convolution_relu_17)
        /*0014*/ 	.word	0x00000000


	//----- nvinfo : EIATTR_FRAME_SIZE
	.align		4
.L_3:
        /*0018*/ 	.byte	0x04, 0x11
        /*001a*/ 	.short	(.L_5 - .L_4)
	.align		4
.L_4:
        /*001c*/ 	.word	index@(triton_poi_fused__native_batch_norm_legit_no_training_convolution_relu_17)
        /*0020*/ 	.word	0x00000000


	//----- nvinfo : EIATTR_MIN_STACK_SIZE
	.align		4
.L_5:
        /*0024*/ 	.byte	0x04, 0x12
        /*0026*/ 	.short	(.L_7 - .L_6)
	.align		4
.L_6:
        /*0028*/ 	.word	index@(triton_poi_fused__native_batch_norm_legit_no_training_convolution_relu_17)
        /*002c*/ 	.word	0x00000000
.L_7:


//--------------------- .nv.info.triton_poi_fused__native_batch_norm_legit_no_training_convolution_relu_17 --------------------------
	.section	.nv.info.triton_poi_fused__native_batch_norm_legit_no_training_convolution_relu_17,"",@"SHT_CUDA_INFO"
	.sectionflags	@""
	.align	4


	//----- nvinfo : EIATTR_CUDA_API_VERSION
	.align		4
        /*0000*/ 	.byte	0x04, 0x37
        /*0002*/ 	.short	(.L_9 - .L_8)
.L_8:
        /*0004*/ 	.word	0x0000007c


	//----- nvinfo : EIATTR_KPARAM_INFO
	.align		4
.L_9:
        /*0008*/ 	.byte	0x04, 0x17
        /*000a*/ 	.short	(.L_11 - .L_10)
.L_10:
        /*000c*/ 	.word	0x00000000
        /*0010*/ 	.short	0x0003
        /*0012*/ 	.short	0x0014
        /*0014*/ 	.byte	0x00, 0xf0, 0x11, 0x00


	//----- nvinfo : EIATTR_KPARAM_INFO
	.align		4
.L_11:
        /*0018*/ 	.byte	0x04, 0x17
        /*001a*/ 	.short	(.L_13 - .L_12)
.L_12:
        /*001c*/ 	.word	0x00000000
        /*0020*/ 	.short	0x0002
        /*0022*/ 	.short	0x0010
        /*0024*/ 	.byte	0x00, 0xf0, 0x11, 0x00


	//----- nvinfo : EIATTR_KPARAM_INFO
	.align		4
.L_13:
        /*0028*/ 	.byte	0x04, 0x17
        /*002a*/ 	.short	(.L_15 - .L_14)
.L_14:
        /*002c*/ 	.word	0x00000000
        /*0030*/ 	.short	0x0001
        /*0032*/ 	.short	0x0008
        /*0034*/ 	.byte	0x00, 0xf4, 0x21, 0x00


	//----- nvinfo : EIATTR_KPARAM_INFO
	.align		4
.L_15:
        /*0038*/ 	.byte	0x04, 0x17
        /*003a*/ 	.short	(.L_17 - .L_16)
.L_16:
        /*003c*/ 	.word	0x00000000
        /*0040*/ 	.short	0x0000
        /*0042*/ 	.short	0x0000
        /*0044*/ 	.byte	0x00, 0xf4, 0x21, 0x00


	//----- nvinfo : EIATTR_SPARSE_MMA_MASK
	.align		4
.L_17:
        /*0048*/ 	.byte	0x03, 0x50
        /*004a*/ 	.short	0x0000


	//----- nvinfo : EIATTR_MAXREG_COUNT
	.align		4
        /*004c*/ 	.byte	0x03, 0x1b
        /*004e*/ 	.short	0x00ff


	//----- nvinfo : EIATTR_EXIT_INSTR_OFFSETS
	.align		4
        /*0050*/ 	.byte	0x04, 0x1c
        /*0052*/ 	.short	(.L_19 - .L_18)


	//   ....[0]....
.L_18:
        /*0054*/ 	.word	0x000005f0


	//   ....[1]....
        /*0058*/ 	.word	0x00000640


	//----- nvinfo : EIATTR_REQNTID
	.align		4
.L_19:
        /*005c*/ 	.byte	0x04, 0x10
        /*005e*/ 	.short	(.L_21 - .L_20)
.L_20:
        /*0060*/ 	.word	0x00000080
        /*0064*/ 	.word	0x00000001
        /*0068*/ 	.word	0x00000001


	//----- nvinfo : EIATTR_CBANK_PARAM_SIZE
	.align		4
.L_21:
        /*006c*/ 	.byte	0x03, 0x19
        /*006e*/ 	.short	0x0018


	//----- nvinfo : EIATTR_PARAM_CBANK
	.align		4
        /*0070*/ 	.byte	0x04, 0x0a
        /*0072*/ 	.short	(.L_23 - .L_22)
	.align		4
.L_22:
        /*0074*/ 	.word	index@(.nv.constant0.triton_poi_fused__native_batch_norm_legit_no_training_convolution_relu_17)
        /*0078*/ 	.short	0x0210
        /*007a*/ 	.short	0x0018


	//----- nvinfo : EIATTR_SW_WAR
	.align		4
.L_23:
        /*007c*/ 	.byte	0x04, 0x36
        /*007e*/ 	.short	(.L_25 - .L_24)
.L_24:
        /*0080*/ 	.word	0x00000008
.L_25:


//--------------------- .nv.callgraph             --------------------------
	.section	.nv.callgraph,"",@"SHT_CUDA_CALLGRAPH"
	.align	4
	.sectionentsize	8
	.align		4
        /*0000*/ 	.word	0x00000000
	.align		4
        /*0004*/ 	.word	0xffffffff
	.align		4
        /*0008*/ 	.word	0x00000000
	.align		4
        /*000c*/ 	.word	0xfffffffe
	.align		4
        /*0010*/ 	.word	0x00000000
	.align		4
        /*0014*/ 	.word	0xfffffffd
	.align		4
        /*0018*/ 	.word	0x00000000
	.align		4
        /*001c*/ 	.word	0xfffffffc


//--------------------- .text.triton_poi_fused__native_batch_norm_legit_no_training_convolution_relu_17 --------------------------
	.section	.text.triton_poi_fused__native_batch_norm_legit_no_training_convolution_relu_17,"ax",@progbits
	.sectionflags	@"SHF_BARRIERS=1"
	.align	128
        .global         triton_poi_fused__native_batch_norm_legit_no_training_convolution_relu_17
        .type           triton_poi_fused__native_batch_norm_legit_no_training_convolution_relu_17,@function
        .size           triton_poi_fused__native_batch_norm_legit_no_training_convolution_relu_17,(.L_x_1 - triton_poi_fused__native_batch_norm_legit_no_training_convolution_relu_17)
        .other          triton_poi_fused__native_batch_norm_legit_no_training_convolution_relu_17,@"STO_CUDA_ENTRY STV_DEFAULT"
triton_poi_fused__native_batch_norm_legit_no_training_convolution_relu_17:
.text.triton_poi_fused__native_batch_norm_legit_no_training_convolution_relu_17:
[----:B------:R-:W0:Y:S01]  /*0000*/  LDC R1, c[0x0][0x28] ;  /* 0x00000a00ff017b82 */ /* 0x000e220000000800 */
[----:B------:R-:W1:Y:S07]  /*0010*/  S2R R0, SR_CTAID.X ;  /* 0x0000000000007919 */ /* 0x000e6e0000002500 */
[----:B------:R-:W2:Y:S01]  /*0020*/  LDC.64 R14, c[0x0][0x210] ;  /* 0x00008400ff0e7b82 */ /* 0x000ea20000000a00 */
[----:B------:R-:W-:Y:S01]  /*0030*/  IMAD.MOV.U32 R19, RZ, RZ, RZ ;  /* 0x000000ffff137224 */ /* 0x000fe200078e00ff */
[----:B------:R-:W-:Y:S01]  /*0040*/  ULDC.64 UR6, c[0x0][0x208] ;  /* 0x0000820000067ab9 */ /* 0x000fe20000000a00 */
[----:B------:R-:W3:Y:S01]  /*0050*/  S2R R21, SR_TID.X ;  /* 0x0000000000157919 */ /* 0x000ee20000002100 */
[----:B------:R-:W4:Y:S01]  /*0060*/  S2R R18, SR_CTAID.Y ;  /* 0x0000000000127919 */ /* 0x000f220000002600 */
[----:B------:R-:W-:-:S02]  /*0070*/  IMAD.MOV.U32 R20, RZ, RZ, RZ ;  /* 0x000000ffff147224 */ /* 0x000fc400078e00ff */
[----:B-1----:R-:W-:Y:S01]  /*0080*/  IMAD.SHL.U32 R0, R0, 0x10, RZ ;  /* 0x0000001000007824 */ /* 0x002fe200078e00ff */
[----:B---3--:R-:W-:-:S04]  /*0090*/  SHF.R.U32.HI R17, RZ, 0x4, R21 ;  /* 0x00000004ff117819 */ /* 0x008fc80000011615 */
[----:B------:R-:W-:Y:S01]  /*00a0*/  LOP3.LUT R6, R0, 0xf, R21, 0xf8, !PT ;  /* 0x0000000f00067812 */ /* 0x000fe200078ef815 */
[----:B----4-:R-:W-:Y:S01]  /*00b0*/  IMAD.SHL.U32 R16, R18, 0x40, RZ ;  /* 0x0000004012107824 */ /* 0x010fe200078e00ff */
[----:B------:R-:W-:Y:S02]  /*00c0*/  SGXT.U32 R17, R17, 0x3 ;  /* 0x000000031111781a */ /* 0x000fe40000000000 */
[----:B------:R-:W-:Y:S02]  /*00d0*/  ISETP.GE.AND P0, PT, R6, 0x9, PT ;  /* 0x000000090600780c */ /* 0x000fe40003f06270 */
[----:B------:R-:W-:Y:S02]  /*00e0*/  LOP3.LUT R2, R16, R17, RZ, 0xfc, !PT ;  /* 0x0000001110027212 */ /* 0x000fe400078efcff */
[----:B------:R-:W-:Y:S02]  /*00f0*/  LOP3.LUT R3, R16, 0x8, R17, 0xfe, !PT ;  /* 0x0000000810037812 */ /* 0x000fe400078efe11 */
[----:B------:R-:W-:Y:S01]  /*0100*/  LOP3.LUT R4, R16, 0x10, R17, 0xfe, !PT ;  /* 0x0000001010047812 */ /* 0x000fe200078efe11 */
[--C-:B------:R-:W-:Y:S01]  /*0110*/  IMAD R27, R2, 0x9, R6.reuse ;  /* 0x00000009021b7824 */ /* 0x100fe200078e0206 */
[----:B------:R-:W-:Y:S01]  /*0120*/  LOP3.LUT R7, R16, 0x18, R17, 0xfe, !PT ;  /* 0x0000001810077812 */ /* 0x000fe200078efe11 */
[--C-:B------:R-:W-:Y:S01]  /*0130*/  IMAD R3, R3, 0x9, R6.reuse ;  /* 0x0000000903037824 */ /* 0x100fe200078e0206 */
[----:B------:R-:W-:Y:S01]  /*0140*/  LOP3.LUT R9, R16, 0x20, R17, 0xfe, !PT ;  /* 0x0000002010097812 */ /* 0x000fe200078efe11 */
[--C-:B------:R-:W-:Y:S01]  /*0150*/  IMAD R5, R4, 0x9, R6.reuse ;  /* 0x0000000904057824 */ /* 0x100fe200078e0206 */
[----:B------:R-:W-:Y:S01]  /*0160*/  LOP3.LUT R11, R16, 0x28, R17, 0xfe, !PT ;  /* 0x00000028100b7812 */ /* 0x000fe200078efe11 */
[----:B------:R-:W-:Y:S01]  /*0170*/  IMAD R7, R7, 0x9, R6 ;  /* 0x0000000907077824 */ /* 0x000fe200078e0206 */
[----:B------:R-:W-:Y:S01]  /*0180*/  LOP3.LUT R13, R16, 0x30, R17, 0xfe, !PT ;  /* 0x00000030100d7812 */ /* 0x000fe200078efe11 */
[----:B--2---:R-:W-:Y:S01]  /*0190*/  IMAD.WIDE R26, R27, 0x4, R14 ;  /* 0x000000041b1a7825 */ /* 0x004fe200078e020e */
[----:B------:R-:W-:-:S03]  /*01a0*/  LOP3.LUT R23, R16, 0x38, R17, 0xfe, !PT ;  /* 0x0000003810177812 */ /* 0x000fc600078efe11 */
[--C-:B------:R-:W-:Y:S01]  /*01b0*/  IMAD R9, R9, 0x9, R6.reuse ;  /* 0x0000000909097824 */ /* 0x100fe200078e0206 */
[----:B------:R1:W2:Y:S01]  /*01c0*/  @!P0 LDG.E.EL R19, desc[UR6][R26.64] ;  /* 0x000000061a138981 */ /* 0x0002a2000c2e1900 */
[--C-:B------:R-:W-:Y:S02]  /*01d0*/  IMAD R11, R11, 0x9, R6.reuse ;  /* 0x000000090b0b7824 */ /* 0x100fe400078e0206 */
[--C-:B------:R-:W-:Y:S02]  /*01e0*/  IMAD R13, R13, 0x9, R6.reuse ;  /* 0x000000090d0d7824 */ /* 0x100fe400078e0206 */
[----:B------:R-:W-:Y:S02]  /*01f0*/  IMAD R23, R23, 0x9, R6 ;  /* 0x0000000917177824 */ /* 0x000fe400078e0206 */
[----:B------:R-:W-:Y:S01]  /*0200*/  IMAD.WIDE R2, R3, 0x4, R14 ;  /* 0x0000000403027825 */ /* 0x000fe200078e020e */
[----:B------:R-:W-:-:S03]  /*0210*/  CS2R R24, SRZ ;  /* 0x0000000000187805 */ /* 0x000fc6000001ff00 */
[--C-:B------:R-:W-:Y:S01]  /*0220*/  IMAD.WIDE R4, R5, 0x4, R14.reuse ;  /* 0x0000000405047825 */ /* 0x100fe200078e020e */
[----:B-1----:R-:W-:Y:S01]  /*0230*/  CS2R R26, SRZ ;  /* 0x00000000001a7805 */ /* 0x002fe2000001ff00 */
[----:B------:R1:W3:Y:S02]  /*0240*/  @!P0 LDG.E.EL R20, desc[UR6][R2.64] ;  /* 0x0000000602148981 */ /* 0x0002e4000c2e1900 */
[----:B------:R-:W-:-:S04]  /*0250*/  IMAD.WIDE R6, R7, 0x4, R14 ;  /* 0x0000000407067825 */ /* 0x000fc800078e020e */
[--C-:B------:R-:W-:Y:S01]  /*0260*/  IMAD.WIDE R8, R9, 0x4, R14.reuse ;  /* 0x0000000409087825 */ /* 0x100fe200078e020e */
[----:B------:R-:W4:Y:S03]  /*0270*/  @!P0 LDG.E.EL R24, desc[UR6][R6.64] ;  /* 0x0000000606188981 */ /* 0x000f26000c2e1900 */
[----:B------:R-:W-:-:S04]  /*0280*/  IMAD.WIDE R10, R11, 0x4, R14 ;  /* 0x000000040b0a7825 */ /* 0x000fc800078e020e */
[--C-:B------:R-:W-:Y:S01]  /*0290*/  IMAD.WIDE R12, R13, 0x4, R14.reuse ;  /* 0x000000040d0c7825 */ /* 0x100fe200078e020e */
[----:B------:R-:W5:Y:S03]  /*02a0*/  @!P0 LDG.E.EL R25, desc[UR6][R10.64] ;  /* 0x000000060a198981 */ /* 0x000f66000c2e1900 */
[----:B------:R-:W-:Y:S01]  /*02b0*/  IMAD.WIDE R14, R23, 0x4, R14 ;  /* 0x00000004170e7825 */ /* 0x000fe200078e020e */
[----:B------:R1:W5:Y:S03]  /*02c0*/  @!P0 LDG.E.EL R27, desc[UR6][R12.64] ;  /* 0x000000060c1b8981 */ /* 0x000366000c2e1900 */
[----:B------:R-:W-:Y:S01]  /*02d0*/  IMAD.MOV.U32 R22, RZ, RZ, RZ ;  /* 0x000000ffff167224 */ /* 0x000fe200078e00ff */
[----:B------:R-:W5:Y:S01]  /*02e0*/  @!P0 LDG.E.EL R26, desc[UR6][R14.64] ;  /* 0x000000060e1a8981 */ /* 0x000f62000c2e1900 */
[----:B------:R-:W-:-:S04]  /*02f0*/  IMAD.MOV.U32 R23, RZ, RZ, RZ ;  /* 0x000000ffff177224 */ /* 0x000fc800078e00ff */
[----:B------:R-:W5:Y:S04]  /*0300*/  @!P0 LDG.E.EL R22, desc[UR6][R4.64] ;  /* 0x0000000604168981 */ /* 0x000f68000c2e1900 */
[----:B------:R1:W5:Y:S01]  /*0310*/  @!P0 LDG.E.EL R23, desc[UR6][R8.64] ;  /* 0x0000000608178981 */ /* 0x000362000c2e1900 */
[----:B------:R-:W1:Y:S02]  /*0320*/  S2UR UR5, SR_CgaCtaId ;  /* 0x00000000000579c3 */ /* 0x000e640000008800 */
[----:B-1----:R-:W-:Y:S01]  /*0330*/  IMAD.SHL.U32 R2, R21, 0x40, RZ ;  /* 0x0000004015027824 */ /* 0x002fe200078e00ff */
[----:B------:R-:W-:-:S04]  /*0340*/  UMOV UR4, 0x400 ;  /* 0x0000040000047882 */ /* 0x000fc80000000000 */
[----:B------:R-:W-:-:S04]  /*0350*/  LOP3.LUT R2, R2, 0x3c0, RZ, 0xc0, !PT ;  /* 0x000003c002027812 */ /* 0x000fc800078ec0ff */
[----:B------:R-:W-:-:S04]  /*0360*/  LOP3.LUT R3, R2, R17, RZ, 0xfc, !PT ;  /* 0x0000001102037212 */ /* 0x000fc800078efcff */
[----:B------:R-:W-:Y:S01]  /*0370*/  LEA.HI R3, R2, R3, RZ, 0x1c ;  /* 0x0000000302037211 */ /* 0x000fe200078fe0ff */
[----:B0-----:R-:W-:-:S06]  /*0380*/  UPRMT UR4, UR5, 0x654, UR4 ;  /* 0x0000065405047896 */ /* 0x001fcc0008000004 */
[----:B------:R-:W-:Y:S02]  /*0390*/  LEA R12, R3, UR4, 0x2 ;  /* 0x00000004030c7c11 */ /* 0x000fe4000f8e10ff */
[----:B------:R-:W-:Y:S01]  /*03a0*/  SHF.R.U32.HI R2, RZ, 0x2, R21 ;  /* 0x00000002ff027819 */ /* 0x000fe20000011615 */
[----:B------:R-:W-:-:S03]  /*03b0*/  IMAD.SHL.U32 R21, R21, 0x4, RZ ;  /* 0x0000000415157824 */ /* 0x000fc600078e00ff */
[----:B------:R-:W-:Y:S02]  /*03c0*/  LOP3.LUT R3, R2, 0x1c, RZ, 0xc0, !PT ;  /* 0x0000001c02037812 */ /* 0x000fe400078ec0ff */
[----:B------:R-:W-:-:S05]  /*03d0*/  LOP3.LUT R8, R21, 0x1fc, RZ, 0xc0, !PT ;  /* 0x000001fc15087812 */ /* 0x000fca00078ec0ff */
[----:B------:R-:W-:-:S05]  /*03e0*/  IMAD.IADD R3, R8, 0x1, R3 ;  /* 0x0000000108037824 */ /* 0x000fca00078e0203 */
[----:B------:R-:W-:Y:S02]  /*03f0*/  LEA R4, R3, UR4, 0x2 ;  /* 0x0000000403047c11 */ /* 0x000fe4000f8e10ff */
[----:B------:R-:W-:Y:S02]  /*0400*/  SHF.R.S32.HI R3, RZ, 0x19, R18 ;  /* 0x00000019ff037819 */ /* 0x000fe40000011412 */
[----:B------:R-:W-:Y:S02]  /*0410*/  LOP3.LUT R16, R16, 0x3c, R21, 0xf8, !PT ;  /* 0x0000003c10107812 */ /* 0x000fe400078ef815 */
[----:B------:R-:W-:-:S04]  /*0420*/  SGXT R3, R3, 0x1 ;  /* 0x000000010303781a */ /* 0x000fc80000000200 */
[----:B------:R-:W-:Y:S02]  /*0430*/  LEA.HI R9, R3, R16, RZ, 0x6 ;  /* 0x0000001003097211 */ /* 0x000fe400078f30ff */
[----:B------:R-:W0:Y:S02]  /*0440*/  LDC.64 R2, c[0x0][0x218] ;  /* 0x00008600ff027b82 */ /* 0x000e240000000a00 */
[----:B------:R-:W-:Y:S02]  /*0450*/  LOP3.LUT R11, R9, 0xffffffc0, RZ, 0xc0, !PT ;  /* 0xffffffc0090b7812 */ /* 0x000fe400078ec0ff */
[----:B------:R-:W-:Y:S02]  /*0460*/  SHF.R.S32.HI R10, RZ, 0x6, R9 ;  /* 0x00000006ff0a7819 */ /* 0x000fe40000011409 */
[----:B------:R-:W-:Y:S01]  /*0470*/  LOP3.LUT R9, R0, R17, RZ, 0xfc, !PT ;  /* 0x0000001100097212 */ /* 0x000fe200078efcff */
[----:B------:R-:W-:Y:S01]  /*0480*/  IMAD.IADD R11, R16, 0x1, -R11 ;  /* 0x00000001100b7824 */ /* 0x000fe200078e0a0b */
[----:B------:R-:W-:-:S02]  /*0490*/  LOP3.LUT R0, R0, 0x8, R17, 0xfe, !PT ;  /* 0x0000000800007812 */ /* 0x000fc400078efe11 */
[----:B------:R-:W-:Y:S01]  /*04a0*/  ISETP.GE.AND P1, PT, R9, 0x9, PT ;  /* 0x000000090900780c */ /* 0x000fe20003f26270 */
[----:B------:R-:W-:Y:S01]  /*04b0*/  IMAD R10, R10, 0x240, R11 ;  /* 0x000002400a0a7824 */ /* 0x000fe200078e020b */
[----:B------:R-:W-:-:S03]  /*04c0*/  ISETP.GE.AND P0, PT, R0, 0x9, PT ;  /* 0x000000090000780c */ /* 0x000fc60003f06270 */
[----:B------:R-:W-:Y:S01]  /*04d0*/  IMAD R9, R9, 0x40, R10 ;  /* 0x0000004009097824 */ /* 0x000fe200078e020a */
[----:B--2---:R-:W-:Y:S04]  /*04e0*/  STS [R12], R19 ;  /* 0x000000130c007388 */ /* 0x004fe80000000800 */
[----:B---3--:R-:W-:Y:S04]  /*04f0*/  STS [R12+0x20], R20 ;  /* 0x000020140c007388 */ /* 0x008fe80000000800 */
[----:B----4-:R-:W-:Y:S04]  /*0500*/  STS [R12+0x60], R24 ;  /* 0x000060180c007388 */ /* 0x010fe80000000800 */
[----:B-----5:R-:W-:Y:S04]  /*0510*/  STS [R12+0xa0], R25 ;  /* 0x0000a0190c007388 */ /* 0x020fe80000000800 */
[----:B------:R-:W-:Y:S04]  /*0520*/  STS [R12+0xc0], R27 ;  /* 0x0000c01b0c007388 */ /* 0x000fe80000000800 */
[----:B------:R-:W-:Y:S04]  /*0530*/  STS [R12+0xe0], R26 ;  /* 0x0000e01a0c007388 */ /* 0x000fe80000000800 */
[----:B------:R-:W-:Y:S04]  /*0540*/  STS [R12+0x40], R22 ;  /* 0x000040160c007388 */ /* 0x000fe80000000800 */
[----:B------:R1:W-:Y:S01]  /*0550*/  STS [R12+0x80], R23 ;  /* 0x000080170c007388 */ /* 0x0003e20000000800 */
[----:B------:R-:W-:Y:S06]  /*0560*/  BAR.SYNC.DEFER_BLOCKING 0x0 ;  /* 0x0000000000007b1d */ /* 0x000fec0000010000 */
[----:B------:R-:W2:Y:S01]  /*0570*/  LDS.128 R4, [R4] ;  /* 0x0000000004047984 */ /* 0x000ea20000000c00 */
[----:B-1----:R-:W-:-:S04]  /*0580*/  LOP3.LUT R12, R8, 0x200, RZ, 0xfc, !PT ;  /* 0x00000200080c7812 */ /* 0x002fc800078efcff */
[----:B------:R-:W-:-:S04]  /*0590*/  SHF.R.U32.HI R12, RZ, 0x4, R12 ;  /* 0x00000004ff0c7819 */ /* 0x000fc8000001160c */
[----:B------:R-:W-:-:S05]  /*05a0*/  LOP3.LUT R11, R12, 0x3c, RZ, 0xc0, !PT ;  /* 0x0000003c0c0b7812 */ /* 0x000fca00078ec0ff */
[----:B------:R-:W-:Y:S02]  /*05b0*/  IMAD.IADD R11, R8, 0x1, R11 ;  /* 0x00000001080b7824 */ /* 0x000fe400078e020b */
[----:B0-----:R-:W-:-:S03]  /*05c0*/  IMAD.WIDE R8, R9, 0x4, R2 ;  /* 0x0000000409087825 */ /* 0x001fc600078e0202 */
[----:B------:R-:W-:Y:S02]  /*05d0*/  LEA R11, R11, UR4, 0x2 ;  /* 0x000000040b0b7c11 */ /* 0x000fe4000f8e10ff */
[----:B--2---:R0:W-:Y:S02]  /*05e0*/  @!P1 STG.E.128 desc[UR6][R8.64], R4 ;  /* 0x0000000408009986 */ /* 0x0041e4000c101d06 */
[----:B0-----:R-:W-:Y:S05]  /*05f0*/  @P0 EXIT ;  /* 0x000000000000094d */ /* 0x001fea0003800000 */
[----:B------:R-:W1:Y:S01]  /*0600*/  LDS.128 R12, [R11+0x800] ;  /* 0x000800000b0c7984 */ /* 0x000e620000000c00 */
[----:B0-----:R-:W-:-:S04]  /*0610*/  IMAD R5, R0, 0x40, R10 ;  /* 0x0000004000057824 */ /* 0x001fc800078e020a */
[----:B------:R-:W-:-:S05]  /*0620*/  IMAD.WIDE R2, R5, 0x4, R2 ;  /* 0x0000000405027825 */ /* 0x000fca00078e0202 */
[----:B-1----:R-:W-:Y:S01]  /*0630*/  STG.E.128 desc[UR6][R2.64], R12 ;  /* 0x0000000c02007986 */ /* 0x002fe2000c101d06 */
[----:B------:R-:W-:Y:S05]  /*0640*/  EXIT ;  /* 0x000000000000794d */ /* 0x000fea0003800000 */
.L_x_0:
[----:B------:R-:W-:-:S00]  /*0650*/  BRA `(.L_x_0) ;  /* 0xfffffffc00fc7947 */ /* 0x000fc0000383ffff */
[----:B------:R-:W-:-:S00]  /*0660*/  NOP ;  /* 0x0000000000007918 */ /* 0x000fc00000000000 */
        /* <DEDUP_REMOVED lines=9> */
.L_x_1:


//--------------------- .nv.shared.triton_poi_fused__native_batch_norm_legit_no_training_convolution_relu_17 --------------------------
	.section	.nv.shared.triton_poi_fused__native_batch_norm_legit_no_training_convolution_relu_17,"aw",@nobits
	.sectionflags	@""
	.align	16
	.zero		1024


//--------------------- .nv.constant0.triton_poi_fused__native_batch_norm_legit_no_training_convolution_relu_17 --------------------------
	.section	.nv.constant0.triton_poi_fused__native_batch_norm_legit_no_training_convolution_relu_17,"a",@progbits
	.sectionflags	@""
	.align	4
.nv.constant0.triton_poi_fused__native_batch_norm_legit_no_training_convolution_relu_17:
	.zero		552
